//
// Generated by NVIDIA NVVM Compiler
//
// Compiler Build ID: CL-36424714
// Cuda compilation tools, release 13.0, V13.0.88
// Based on NVVM 20.0.0
//

.version 9.0
.target sm_100
.address_size 64

	// .globl	_Z14matrix_mul_gpuPKfS0_Pfi

.visible .entry _Z14matrix_mul_gpuPKfS0_Pfi(
	.param .u64 .ptr .align 1 _Z14matrix_mul_gpuPKfS0_Pfi_param_0,
	.param .u64 .ptr .align 1 _Z14matrix_mul_gpuPKfS0_Pfi_param_1,
	.param .u64 .ptr .align 1 _Z14matrix_mul_gpuPKfS0_Pfi_param_2,
	.param .u32 _Z14matrix_mul_gpuPKfS0_Pfi_param_3
)
{
	.reg .pred 	%p<10>;
	.reg .b32 	%r<42>;
	.reg .b32 	%f<67>;
	.reg .b64 	%rd<67>;

	ld.param.u64 	%rd14, [_Z14matrix_mul_gpuPKfS0_Pfi_param_0];
	ld.param.u64 	%rd15, [_Z14matrix_mul_gpuPKfS0_Pfi_param_1];
	ld.param.u32 	%r19, [_Z14matrix_mul_gpuPKfS0_Pfi_param_3];
	cvta.to.global.u64 	%rd1, %rd15;
	cvta.to.global.u64 	%rd2, %rd14;
	mov.u32 	%r20, %ctaid.x;
	mov.u32 	%r21, %ntid.x;
	mov.u32 	%r22, %tid.x;
	mad.lo.s32 	%r1, %r20, %r21, %r22;
	mov.u32 	%r23, %ctaid.y;
	mov.u32 	%r24, %ntid.y;
	mov.u32 	%r25, %tid.y;
	mad.lo.s32 	%r26, %r23, %r24, %r25;
	max.s32 	%r27, %r1, %r26;
	setp.ge.s32 	%p1, %r27, %r19;
	@%p1 bra 	$L__BB0_13;
	mul.lo.s32 	%r3, %r19, %r26;
	and.b32  	%r4, %r19, 7;
	setp.lt.u32 	%p2, %r19, 8;
	mov.f32 	%f66, 0f00000000;
	mov.b32 	%r40, 0;
	@%p2 bra 	$L__BB0_4;
	and.b32  	%r40, %r19, 2147483640;
	neg.s32 	%r38, %r40;
	mul.wide.s32 	%rd16, %r19, 4;
	add.s64 	%rd3, %rd1, %rd16;
	shl.b32 	%r7, %r19, 3;
	mul.wide.s32 	%rd17, %r19, 8;
	add.s64 	%rd4, %rd1, %rd17;
	mul.wide.s32 	%rd18, %r19, 12;
	add.s64 	%rd5, %rd1, %rd18;
	mul.wide.s32 	%rd19, %r19, 16;
	add.s64 	%rd6, %rd1, %rd19;
	mul.wide.s32 	%rd20, %r19, 20;
	add.s64 	%rd7, %rd1, %rd20;
	mul.wide.s32 	%rd21, %r19, 24;
	add.s64 	%rd8, %rd1, %rd21;
	mul.wide.s32 	%rd22, %r19, 28;
	add.s64 	%rd9, %rd1, %rd22;
	mul.wide.u32 	%rd23, %r3, 4;
	add.s64 	%rd24, %rd23, %rd2;
	add.s64 	%rd66, %rd24, 16;
	mov.f32 	%f66, 0f00000000;
	mov.u32 	%r37, %r1;
$L__BB0_3:
	.pragma "nounroll";
	mul.wide.s32 	%rd25, %r37, 4;
	add.s64 	%rd26, %rd3, %rd25;
	add.s64 	%rd27, %rd4, %rd25;
	add.s64 	%rd28, %rd5, %rd25;
	add.s64 	%rd29, %rd6, %rd25;
	add.s64 	%rd30, %rd7, %rd25;
	add.s64 	%rd31, %rd8, %rd25;
	add.s64 	%rd32, %rd9, %rd25;
	add.s64 	%rd33, %rd1, %rd25;
	ld.global.f32 	%f16, [%rd66+-16];
	ld.global.f32 	%f17, [%rd33];
	fma.rn.f32 	%f18, %f16, %f17, %f66;
	ld.global.f32 	%f19, [%rd66+-12];
	ld.global.f32 	%f20, [%rd26];
	fma.rn.f32 	%f21, %f19, %f20, %f18;
	ld.global.f32 	%f22, [%rd66+-8];
	ld.global.f32 	%f23, [%rd27];
	fma.rn.f32 	%f24, %f22, %f23, %f21;
	ld.global.f32 	%f25, [%rd66+-4];
	ld.global.f32 	%f26, [%rd28];
	fma.rn.f32 	%f27, %f25, %f26, %f24;
	ld.global.f32 	%f28, [%rd66];
	ld.global.f32 	%f29, [%rd29];
	fma.rn.f32 	%f30, %f28, %f29, %f27;
	ld.global.f32 	%f31, [%rd66+4];
	ld.global.f32 	%f32, [%rd30];
	fma.rn.f32 	%f33, %f31, %f32, %f30;
	ld.global.f32 	%f34, [%rd66+8];
	ld.global.f32 	%f35, [%rd31];
	fma.rn.f32 	%f36, %f34, %f35, %f33;
	ld.global.f32 	%f37, [%rd66+12];
	ld.global.f32 	%f38, [%rd32];
	fma.rn.f32 	%f66, %f37, %f38, %f36;
	add.s32 	%r38, %r38, 8;
	add.s32 	%r37, %r37, %r7;
	add.s64 	%rd66, %rd66, 32;
	setp.ne.s32 	%p3, %r38, 0;
	@%p3 bra 	$L__BB0_3;
$L__BB0_4:
	setp.eq.s32 	%p4, %r4, 0;
	@%p4 bra 	$L__BB0_12;
	and.b32  	%r13, %r19, 3;
	setp.lt.u32 	%p5, %r4, 4;
	@%p5 bra 	$L__BB0_7;
	add.s32 	%r29, %r40, %r3;
	mul.wide.u32 	%rd34, %r29, 4;
	add.s64 	%rd35, %rd2, %rd34;
	ld.global.f32 	%f40, [%rd35];
	mad.lo.s32 	%r30, %r40, %r19, %r1;
	mul.wide.s32 	%rd36, %r30, 4;
	add.s64 	%rd37, %rd1, %rd36;
	ld.global.f32 	%f41, [%rd37];
	fma.rn.f32 	%f42, %f40, %f41, %f66;
	cvt.u64.u32 	%rd38, %r3;
	cvt.u64.u32 	%rd39, %r40;
	add.s64 	%rd40, %rd39, %rd38;
	shl.b64 	%rd41, %rd40, 2;
	add.s64 	%rd42, %rd2, %rd41;
	ld.global.f32 	%f43, [%rd42+4];
	mul.wide.s32 	%rd43, %r19, 4;
	add.s64 	%rd44, %rd37, %rd43;
	ld.global.f32 	%f44, [%rd44];
	fma.rn.f32 	%f45, %f43, %f44, %f42;
	ld.global.f32 	%f46, [%rd42+8];
	add.s64 	%rd45, %rd44, %rd43;
	ld.global.f32 	%f47, [%rd45];
	fma.rn.f32 	%f48, %f46, %f47, %f45;
	ld.global.f32 	%f49, [%rd42+12];
	add.s64 	%rd46, %rd45, %rd43;
	ld.global.f32 	%f50, [%rd46];
	fma.rn.f32 	%f66, %f49, %f50, %f48;
	add.s32 	%r40, %r40, 4;
$L__BB0_7:
	setp.eq.s32 	%p6, %r13, 0;
	@%p6 bra 	$L__BB0_12;
	setp.eq.s32 	%p7, %r13, 1;
	@%p7 bra 	$L__BB0_10;
	add.s32 	%r31, %r40, %r3;
	mul.wide.u32 	%rd47, %r31, 4;
	add.s64 	%rd48, %rd2, %rd47;
	ld.global.f32 	%f52, [%rd48];
	mad.lo.s32 	%r32, %r40, %r19, %r1;
	mul.wide.s32 	%rd49, %r32, 4;
	add.s64 	%rd50, %rd1, %rd49;
	ld.global.f32 	%f53, [%rd50];
	fma.rn.f32 	%f54, %f52, %f53, %f66;
	cvt.u64.u32 	%rd51, %r3;
	cvt.u64.u32 	%rd52, %r40;
	add.s64 	%rd53, %rd52, %rd51;
	shl.b64 	%rd54, %rd53, 2;
	add.s64 	%rd55, %rd2, %rd54;
	ld.global.f32 	%f55, [%rd55+4];
	mul.wide.s32 	%rd56, %r19, 4;
	add.s64 	%rd57, %rd50, %rd56;
	ld.global.f32 	%f56, [%rd57];
	fma.rn.f32 	%f66, %f55, %f56, %f54;
	add.s32 	%r40, %r40, 2;
$L__BB0_10:
	and.b32  	%r33, %r19, 1;
	setp.eq.b32 	%p8, %r33, 1;
	not.pred 	%p9, %p8;
	@%p9 bra 	$L__BB0_12;
	add.s32 	%r34, %r40, %r3;
	mul.wide.u32 	%rd58, %r34, 4;
	add.s64 	%rd59, %rd2, %rd58;
	ld.global.f32 	%f57, [%rd59];
	mad.lo.s32 	%r35, %r40, %r19, %r1;
	mul.wide.s32 	%rd60, %r35, 4;
	add.s64 	%rd61, %rd1, %rd60;
	ld.global.f32 	%f58, [%rd61];
	fma.rn.f32 	%f66, %f57, %f58, %f66;
$L__BB0_12:
	ld.param.u64 	%rd65, [_Z14matrix_mul_gpuPKfS0_Pfi_param_2];
	add.s32 	%r36, %r3, %r1;
	cvta.to.global.u64 	%rd62, %rd65;
	mul.wide.s32 	%rd63, %r36, 4;
	add.s64 	%rd64, %rd62, %rd63;
	st.global.f32 	[%rd64], %f66;
$L__BB0_13:
	ret;

}


// ===== COMPILED SASS (sm_100) =====

	.target	sm_100

	.elftype	@"ET_EXEC"


//--------------------- .note.nv.tkinfo           --------------------------
	.section	.note.nv.tkinfo,"",@"SHT_NOTE"
	.sectionflags	@"SHF_NOTE_NV_TKINFO"
	.tkinfo
        /*0018*/ 	.word	0x00000002
        /*0030*/ 	.string	""
        /*0030*/ 	.string	"ptxas"
        /*0030*/ 	.string	"Cuda compilation tools, release 13.0, V13.0.88"
        /*0030*/ 	.string	"Build cuda_13.0.r13.0/compiler.36424714_0"
        /*0030*/ 	.string	"-arch sm_100 -m 64 "



//--------------------- .note.nv.cuinfo           --------------------------
	.section	.note.nv.cuinfo,"",@"SHT_NOTE"
	.sectionflags	@"SHF_NOTE_NV_CUINFO"
        /*0018*/ 	.short	0x0002
        /*001a*/ 	.short	0x0064
        /*001c*/ 	.short	0x0082
	.zero		2


//--------------------- .nv.info                  --------------------------
	.section	.nv.info,"",@"SHT_CUDA_INFO"
	.align	4


	//----- nvinfo : EIATTR_REGCOUNT
	.align		4
        /*0000*/ 	.byte	0x04, 0x2f
        /*0002*/ 	.short	(.L_1 - .L_0)
	.align		4
.L_0:
        /*0004*/ 	.word	index@(_Z14matrix_mul_gpuPKfS0_Pfi)
        /*0008*/ 	.word	0x0000001e


	//----- nvinfo : EIATTR_FRAME_SIZE
	.align		4
.L_1:
        /*000c*/ 	.byte	0x04, 0x11
        /*000e*/ 	.short	(.L_3 - .L_2)
	.align		4
.L_2:
        /*0010*/ 	.word	index@(_Z14matrix_mul_gpuPKfS0_Pfi)
        /*0014*/ 	.word	0x00000000


	//----- nvinfo : EIATTR_MIN_STACK_SIZE
	.align		4
.L_3:
        /*0018*/ 	.byte	0x04, 0x12
        /*001a*/ 	.short	(.L_5 - .L_4)
	.align		4
.L_4:
        /*001c*/ 	.word	index@(_Z14matrix_mul_gpuPKfS0_Pfi)
        /*0020*/ 	.word	0x00000000
.L_5:


//--------------------- .nv.compat                --------------------------
	.section	.nv.compat,"",@"SHT_CUDA_COMPAT_INFO"
	.align	4
        /*0000*/ 	.byte	0x02, 0x09, 0x00, 0x00, 0x02, 0x02, 0x01, 0x00, 0x02, 0x05, 0x05, 0x00, 0x03, 0x07, 0x01, 0x01
        /*0010*/ 	.byte	0x02, 0x03, 0x00, 0x00, 0x02, 0x06, 0x01, 0x00, 0x04, 0x0b, 0x08, 0x00, 0x09, 0x00, 0x00, 0x00
        /*0020*/ 	.byte	0x00, 0x00, 0x00, 0x00


//--------------------- .nv.info._Z14matrix_mul_gpuPKfS0_Pfi --------------------------
	.section	.nv.info._Z14matrix_mul_gpuPKfS0_Pfi,"",@"SHT_CUDA_INFO"
	.sectionflags	@""
	.align	4


	//----- nvinfo : EIATTR_CUDA_API_VERSION
	.align		4
        /*0000*/ 	.byte	0x04, 0x37
        /*0002*/ 	.short	(.L_7 - .L_6)
.L_6:
        /*0004*/ 	.word	0x00000082


	//----- nvinfo : EIATTR_KPARAM_INFO
	.align		4
.L_7:
        /*0008*/ 	.byte	0x04, 0x17
        /*000a*/ 	.short	(.L_9 - .L_8)
.L_8:
        /*000c*/ 	.word	0x00000000
        /*0010*/ 	.short	0x0003
        /*0012*/ 	.short	0x0018
        /*0014*/ 	.byte	0x00, 0xf0, 0x11, 0x00


	//----- nvinfo : EIATTR_KPARAM_INFO
	.align		4
.L_9:
        /*0018*/ 	.byte	0x04, 0x17
        /*001a*/ 	.short	(.L_11 - .L_10)
.L_10:
        /*001c*/ 	.word	0x00000000
        /*0020*/ 	.short	0x0002
        /*0022*/ 	.short	0x0010
        /*0024*/ 	.byte	0x00, 0xf5, 0x21, 0x00


	//----- nvinfo : EIATTR_KPARAM_INFO
	.align		4
.L_11:
        /*0028*/ 	.byte	0x04, 0x17
        /*002a*/ 	.short	(.L_13 - .L_12)
.L_12:
        /*002c*/ 	.word	0x00000000
        /*0030*/ 	.short	0x0001
        /*0032*/ 	.short	0x0008
        /*0034*/ 	.byte	0x00, 0xf5, 0x21, 0x00


	//----- nvinfo : EIATTR_KPARAM_INFO
	.align		4
.L_13:
        /*0038*/ 	.byte	0x04, 0x17
        /*003a*/ 	.short	(.L_15 - .L_14)
.L_14:
        /*003c*/ 	.word	0x00000000
        /*0040*/ 	.short	0x0000
        /*0042*/ 	.short	0x0000
        /*0044*/ 	.byte	0x00, 0xf5, 0x21, 0x00


	//----- nvinfo : EIATTR_SPARSE_MMA_MASK
	.align		4
.L_15:
        /*0048*/ 	.byte	0x03, 0x50
        /*004a*/ 	.short	0x0000


	//----- nvinfo : EIATTR_MAXREG_COUNT
	.align		4
        /*004c*/ 	.byte	0x03, 0x1b
        /*004e*/ 	.short	0x00ff


	//----- nvinfo : EIATTR_MERCURY_ISA_VERSION
	.align		4
        /*0050*/ 	.byte	0x03, 0x5f
        /*0052*/ 	.short	0x0101


	//----- nvinfo : EIATTR_VRC_CTA_INIT_COUNT
	.align		4
        /*0054*/ 	.byte	0x02, 0x4a
	.zero		1
	.zero		1


	//----- nvinfo : EIATTR_EXIT_INSTR_OFFSETS
	.align		4
        /*0058*/ 	.byte	0x04, 0x1c
        /*005a*/ 	.short	(.L_17 - .L_16)


	//   ....[0]....
.L_16:
        /*005c*/ 	.word	0x000000c0


	//   ....[1]....
        /*0060*/ 	.word	0x00000a90


	//----- nvinfo : EIATTR_CBANK_PARAM_SIZE
	.align		4
.L_17:
        /*0064*/ 	.byte	0x03, 0x19
        /*0066*/ 	.short	0x001c


	//----- nvinfo : EIATTR_PARAM_CBANK
	.align		4
        /*0068*/ 	.byte	0x04, 0x0a
        /*006a*/ 	.short	(.L_19 - .L_18)
	.align		4
.L_18:
        /*006c*/ 	.word	index@(.nv.constant0._Z14matrix_mul_gpuPKfS0_Pfi)
        /*0070*/ 	.short	0x0380
        /*0072*/ 	.short	0x001c


	//----- nvinfo : EIATTR_SW_WAR
	.align		4
.L_19:
        /*0074*/ 	.byte	0x04, 0x36
        /*0076*/ 	.short	(.L_21 - .L_20)
.L_20:
        /*0078*/ 	.word	0x00000008
.L_21:


//--------------------- .nv.callgraph             --------------------------
	.section	.nv.callgraph,"",@"SHT_CUDA_CALLGRAPH"
	.align	4
	.sectionentsize	8
	.align		4
        /*0000*/ 	.word	0x00000000
	.align		4
        /*0004*/ 	.word	0xffffffff
	.align		4
        /*0008*/ 	.word	0x00000000
	.align		4
        /*000c*/ 	.word	0xfffffffe
	.align		4
        /*0010*/ 	.word	0x00000000
	.align		4
        /*0014*/ 	.word	0xfffffffd
	.align		4
        /*0018*/ 	.word	0x00000000
	.align		4
        /*001c*/ 	.word	0xfffffffc


//--------------------- .text._Z14matrix_mul_gpuPKfS0_Pfi --------------------------
	.section	.text._Z14matrix_mul_gpuPKfS0_Pfi,"ax",@progbits
	.align	128
        .global         _Z14matrix_mul_gpuPKfS0_Pfi
        .type           _Z14matrix_mul_gpuPKfS0_Pfi,@function
        .size           _Z14matrix_mul_gpuPKfS0_Pfi,(.L_x_5 - _Z14matrix_mul_gpuPKfS0_Pfi)
        .other          _Z14matrix_mul_gpuPKfS0_Pfi,@"STO_CUDA_ENTRY STV_DEFAULT"
_Z14matrix_mul_gpuPKfS0_Pfi:
.text._Z14matrix_mul_gpuPKfS0_Pfi:
[----:B------:R-:W-:Y:S01]  /*0000*/  LDC R1, c[0x0][0x37c] ;  /* 0x0000df00ff017b82 */ /* 0x000fe20000000800 */
[----:B------:R-:W0:Y:S07]  /*0010*/  S2R R3, SR_TID.X ;  /* 0x0000000000037919 */ /* 0x000e2e0000002100 */
[----:B------:R-:W0:Y:S01]  /*0020*/  LDC R0, c[0x0][0x360] ;  /* 0x0000d800ff007b82 */ /* 0x000e220000000800 */
[----:B------:R-:W1:Y:S01]  /*0030*/  LDCU UR20, c[0x0][0x398] ;  /* 0x00007300ff1477ac */ /* 0x000e620008000800 */
[----:B------:R-:W2:Y:S06]  /*0040*/  S2R R2, SR_TID.Y ;  /* 0x0000000000027919 */ /* 0x000eac0000002200 */
[----:B------:R-:W0:Y:S08]  /*0050*/  S2UR UR4, SR_CTAID.X ;  /* 0x00000000000479c3 */ /* 0x000e300000002500 */
[----:B------:R-:W2:Y:S08]  /*0060*/  S2UR UR5, SR_CTAID.Y ;  /* 0x00000000000579c3 */ /* 0x000eb00000002600 */
[----:B------:R-:W2:Y:S01]  /*0070*/  LDC R13, c[0x0][0x364] ;  /* 0x0000d900ff0d7b82 */ /* 0x000ea20000000800 */
[----:B0-----:R-:W-:-:S02]  /*0080*/  IMAD R0, R0, UR4, R3 ;  /* 0x0000000400007c24 */ /* 0x001fc4000f8e0203 */
[----:B--2---:R-:W-:-:S05]  /*0090*/  IMAD R13, R13, UR5, R2 ;  /* 0x000000050d0d7c24 */ /* 0x004fca000f8e0202 */
[----:B------:R-:W-:-:S04]  /*00a0*/  VIMNMX R2, PT, PT, R0, R13, !PT ;  /* 0x0000000d00027248 */ /* 0x000fc80007fe0100 */
[----:B-1----:R-:W-:-:S13]  /*00b0*/  ISETP.GE.AND P0, PT, R2, UR20, PT ;  /* 0x0000001402007c0c */ /* 0x002fda000bf06270 */
[----:B------:R-:W-:Y:S05]  /*00c0*/  @P0 EXIT ;  /* 0x000000000000094d */ /* 0x000fea0003800000 */
[----:B------:R-:W-:Y:S01]  /*00d0*/  UISETP.GE.U32.AND UP0, UPT, UR20, 0x8, UPT ;  /* 0x000000081400788c */ /* 0x000fe2000bf06070 */
[----:B------:R-:W-:Y:S02]  /*00e0*/  HFMA2 R12, -RZ, RZ, 0, 0 ;  /* 0x00000000ff0c7431 */ /* 0x000fe400000001ff */
[----:B------:R-:W-:Y:S01]  /*00f0*/  IMAD R13, R13, UR20, RZ ;  /* 0x000000140d0d7c24 */ /* 0x000fe2000f8e02ff */
[----:B------:R-:W-:Y:S01]  /*0100*/  UMOV UR4, URZ ;  /* 0x000000ff00047c82 */ /* 0x000fe20008000000 */
[----:B------:R-:W0:Y:S04]  /*0110*/  LDCU.64 UR18, c[0x0][0x358] ;  /* 0x00006b00ff1277ac */ /* 0x000e280008000a00 */
[----:B------:R-:W-:Y:S05]  /*0120*/  BRA.U !UP0, `(.L_x_0) ;  /* 0x0000000508047547 */ /* 0x000fea000b800000 */
[----:B------:R-:W1:Y:S01]  /*0130*/  LDCU.128 UR24, c[0x0][0x380] ;  /* 0x00007000ff1877ac */ /* 0x000e620008000c00 */
[----:B------:R-:W-:Y:S02]  /*0140*/  MOV R12, RZ ;  /* 0x000000ff000c7202 */ /* 0x000fe40000000f00 */
[----:B------:R-:W-:Y:S01]  /*0150*/  MOV R14, R0 ;  /* 0x00000000000e7202 */ /* 0x000fe20000000f00 */
[----:B------:R-:W-:-:S04]  /*0160*/  ULOP3.LUT UR4, UR20, 0x7ffffff8, URZ, 0xc0, !UPT ;  /* 0x7ffffff814047892 */ /* 0x000fc8000f8ec0ff */
[----:B------:R-:W-:Y:S01]  /*0170*/  UIADD3 UR5, UPT, UPT, -UR4, URZ, URZ ;  /* 0x000000ff04057290 */ /* 0x000fe2000fffe1ff */
[----:B-1----:R-:W-:Y:S01]  /*0180*/  MOV R2, UR24 ;  /* 0x0000001800027c02 */ /* 0x002fe20008000f00 */
[----:B------:R-:W-:Y:S01]  /*0190*/  UIMAD.WIDE UR6, UR20, 0x8, UR26 ;  /* 0x00000008140678a5 */ /* 0x000fe2000f8e021a */
[----:B------:R-:W-:Y:S01]  /*01a0*/  MOV R3, UR25 ;  /* 0x0000001900037c02 */ /* 0x000fe20008000f00 */
[----:B------:R-:W-:Y:S02]  /*01b0*/  UIMAD.WIDE UR8, UR20, 0xc, UR26 ;  /* 0x0000000c140878a5 */ /* 0x000fe4000f8e021a */
[----:B------:R-:W-:Y:S01]  /*01c0*/  UIMAD.WIDE UR10, UR20, 0x10, UR26 ;  /* 0x00000010140a78a5 */ /* 0x000fe2000f8e021a */
[----:B------:R-:W-:Y:S01]  /*01d0*/  IMAD.WIDE.U32 R2, R13, 0x4, R2 ;  /* 0x000000040d027825 */ /* 0x000fe200078e0002 */
[----:B------:R-:W-:Y:S02]  /*01e0*/  UIMAD.WIDE UR12, UR20, 0x14, UR26 ;  /* 0x00000014140c78a5 */ /* 0x000fe4000f8e021a */
[----:B------:R-:W-:Y:S01]  /*01f0*/  UIMAD.WIDE UR14, UR20, 0x18, UR26 ;  /* 0x00000018140e78a5 */ /* 0x000fe2000f8e021a */
[----:B------:R-:W-:Y:S01]  /*0200*/  IADD3 R2, P0, PT, R2, 0x10, RZ ;  /* 0x0000001002027810 */ /* 0x000fe20007f1e0ff */
[----:B------:R-:W-:-:S03]  /*0210*/  UIMAD.WIDE UR16, UR20, 0x1c, UR26 ;  /* 0x0000001c141078a5 */ /* 0x000fc6000f8e021a */
[----:B------:R-:W-:-:S09]  /*0220*/  IADD3.X R3, PT, PT, RZ, R3, RZ, P0, !PT ;  /* 0x00000003ff037210 */ /* 0x000fd200007fe4ff */
.L_x_1:
[----:B------:R-:W-:Y:S01]  /*0230*/  UIMAD.WIDE UR22, UR20, 0x4, UR26 ;  /* 0x00000004141678a5 */ /* 0x000fe2000f8e021a */
[----:B------:R-:W-:Y:S02]  /*0240*/  IMAD.MOV.U32 R23, RZ, RZ, 0x4 ;  /* 0x00000004ff177424 */ /* 0x000fe400078e00ff */
[----:B------:R-:W-:Y:S01]  /*0250*/  HFMA2 R11, -RZ, RZ, 0, 2.384185791015625e-07 ;  /* 0x00000004ff0b7431 */ /* 0x000fe200000001ff */
[----:B------:R-:W-:Y:S01]  /*0260*/  MOV R25, 0x4 ;  /* 0x0000000400197802 */ /* 0x000fe20000000f00 */
[----:B0-----:R-:W2:Y:S01]  /*0270*/  LDG.E R21, desc[UR18][R2.64+-0x10] ;  /* 0xfffff01202157981 */ /* 0x001ea2000c1e1900 */
[C---:B------:R-:W-:Y:S01]  /*0280*/  IMAD.WIDE R22, R14.reuse, R23, UR26 ;  /* 0x0000001a0e167e25 */ /* 0x040fe2000f8e0217 */
[----:B------:R-:W-:Y:S02]  /*0290*/  MOV R8, UR22 ;  /* 0x0000001600087c02 */ /* 0x000fe40008000f00 */
[----:B------:R-:W-:Y:S01]  /*02a0*/  MOV R9, UR23 ;  /* 0x0000001700097c02 */ /* 0x000fe20008000f00 */
[----:B------:R-:W3:Y:S02]  /*02b0*/  LDG.E R19, desc[UR18][R2.64+-0xc] ;  /* 0xfffff41202137981 */ /* 0x000ee4000c1e1900 */
[----:B------:R-:W-:-:S02]  /*02c0*/  IMAD.WIDE R8, R14, 0x4, R8 ;  /* 0x000000040e087825 */ /* 0x000fc400078e0208 */
[----:B------:R-:W2:Y:S01]  /*02d0*/  LDG.E R22, desc[UR18][R22.64] ;  /* 0x0000001216167981 */ /* 0x000ea2000c1e1900 */
[----:B------:R-:W-:Y:S01]  /*02e0*/  MOV R5, 0x4 ;  /* 0x0000000400057802 */ /* 0x000fe20000000f00 */
[C---:B------:R-:W-:Y:S02]  /*02f0*/  IMAD.WIDE R24, R14.reuse, R25, UR6 ;  /* 0x000000060e187e25 */ /* 0x040fe4000f8e0219 */
[----:B------:R0:W3:Y:S02]  /*0300*/  LDG.E R20, desc[UR18][R8.64] ;  /* 0x0000001208147981 */ /* 0x0000e4000c1e1900 */
[----:B------:R-:W-:Y:S02]  /*0310*/  IMAD.WIDE R10, R14, R11, UR8 ;  /* 0x000000080e0a7e25 */ /* 0x000fe4000f8e020b */
[----:B------:R-:W4:Y:S04]  /*0320*/  LDG.E R18, desc[UR18][R24.64] ;  /* 0x0000001218127981 */ /* 0x000f28000c1e1900 */
[----:B------:R-:W4:Y:S01]  /*0330*/  LDG.E R17, desc[UR18][R2.64+-0x8] ;  /* 0xfffff81202117981 */ /* 0x000f22000c1e1900 */
[----:B0-----:R-:W-:-:S02]  /*0340*/  HFMA2 R9, -RZ, RZ, 0, 2.384185791015625e-07 ;  /* 0x00000004ff097431 */ /* 0x001fc400000001ff */
[----:B------:R-:W-:Y:S01]  /*0350*/  IMAD.MOV.U32 R7, RZ, RZ, 0x4 ;  /* 0x00000004ff077424 */ /* 0x000fe200078e00ff */
[----:B------:R0:W5:Y:S01]  /*0360*/  LDG.E R16, desc[UR18][R10.64] ;  /* 0x000000120a107981 */ /* 0x000162000c1e1900 */
[----:B------:R-:W-:-:S03]  /*0370*/  IMAD.WIDE R4, R14, R5, UR10 ;  /* 0x0000000a0e047e25 */ /* 0x000fc6000f8e0205 */
[----:B------:R-:W5:Y:S01]  /*0380*/  LDG.E R15, desc[UR18][R2.64+-0x4] ;  /* 0xfffffc12020f7981 */ /* 0x000f62000c1e1900 */
[C---:B------:R-:W-:Y:S01]  /*0390*/  IMAD.WIDE R6, R14.reuse, R7, UR12 ;  /* 0x0000000c0e067e25 */ /* 0x040fe2000f8e0207 */
[----:B------:R-:W-:Y:S02]  /*03a0*/  MOV R27, 0x4 ;  /* 0x00000004001b7802 */ /* 0x000fe40000000f00 */
[----:B------:R1:W5:Y:S01]  /*03b0*/  LDG.E R4, desc[UR18][R4.64] ;  /* 0x0000001204047981 */ /* 0x000362000c1e1900 */
[----:B------:R-:W-:-:S03]  /*03c0*/  IMAD.WIDE R8, R14, R9, UR14 ;  /* 0x0000000e0e087e25 */ /* 0x000fc6000f8e0209 */
[----:B------:R-:W5:Y:S01]  /*03d0*/  LDG.E R23, desc[UR18][R2.64] ;  /* 0x0000001202177981 */ /* 0x000f62000c1e1900 */
[----:B0-----:R-:W-:-:S03]  /*03e0*/  IMAD.WIDE R10, R14, R27, UR16 ;  /* 0x000000100e0a7e25 */ /* 0x001fc6000f8e021b */
[----:B------:R-:W5:Y:S04]  /*03f0*/  LDG.E R7, desc[UR18][R6.64] ;  /* 0x0000001206077981 */ /* 0x000f68000c1e1900 */
[----:B------:R-:W5:Y:S04]  /*0400*/  LDG.E R24, desc[UR18][R2.64+0x4] ;  /* 0x0000041202187981 */ /* 0x000f68000c1e1900 */
[----:B------:R-:W5:Y:S04]  /*0410*/  LDG.E R8, desc[UR18][R8.64] ;  /* 0x0000001208087981 */ /* 0x000f68000c1e1900 */
[----:B------:R-:W5:Y:S04]  /*0420*/  LDG.E R25, desc[UR18][R2.64+0x8] ;  /* 0x0000081202197981 */ /* 0x000f68000c1e1900 */
[----:B------:R-:W5:Y:S04]  /*0430*/  LDG.E R10, desc[UR18][R10.64] ;  /* 0x000000120a0a7981 */ /* 0x000f68000c1e1900 */
[----:B------:R0:W5:Y:S01]  /*0440*/  LDG.E R27, desc[UR18][R2.64+0xc] ;  /* 0x00000c12021b7981 */ /* 0x000162000c1e1900 */
[----:B------:R-:W-:-:S04]  /*0450*/  UIADD3 UR5, UPT, UPT, UR5, 0x8, URZ ;  /* 0x0000000805057890 */ /* 0x000fc8000fffe0ff */
[----:B------:R-:W-:Y:S01]  /*0460*/  UISETP.NE.AND UP0, UPT, UR5, URZ, UPT ;  /* 0x000000ff0500728c */ /* 0x000fe2000bf05270 */
[----:B-1----:R-:W-:Y:S02]  /*0470*/  MOV R5, UR20 ;  /* 0x0000001400057c02 */ /* 0x002fe40008000f00 */
[----:B0-----:R-:W-:Y:S02]  /*0480*/  IADD3 R2, P0, PT, R2, 0x20, RZ ;  /* 0x0000002002027810 */ /* 0x001fe40007f1e0ff */
[----:B------:R-:W-:Y:S02]  /*0490*/  LEA R14, R5, R14, 0x3 ;  /* 0x0000000e050e7211 */ /* 0x000fe400078e18ff */
[----:B------:R-:W-:Y:S01]  /*04a0*/  IADD3.X R3, PT, PT, RZ, R3, RZ, P0, !PT ;  /* 0x00000003ff037210 */ /* 0x000fe200007fe4ff */
[----:B--2---:R-:W-:-:S04]  /*04b0*/  FFMA R22, R21, R22, R12 ;  /* 0x0000001615167223 */ /* 0x004fc8000000000c */
[----:B---3--:R-:W-:-:S04]  /*04c0*/  FFMA R20, R19, R20, R22 ;  /* 0x0000001413147223 */ /* 0x008fc80000000016 */
[----:B----4-:R-:W-:-:S04]  /*04d0*/  FFMA R18, R17, R18, R20 ;  /* 0x0000001211127223 */ /* 0x010fc80000000014 */
[----:B-----5:R-:W-:-:S04]  /*04e0*/  FFMA R16, R15, R16, R18 ;  /* 0x000000100f107223 */ /* 0x020fc80000000012 */
[----:B------:R-:W-:-:S04]  /*04f0*/  FFMA R23, R23, R4, R16 ;  /* 0x0000000417177223 */ /* 0x000fc80000000010 */
[----:B------:R-:W-:-:S04]  /*0500*/  FFMA R24, R24, R7, R23 ;  /* 0x0000000718187223 */ /* 0x000fc80000000017 */
[----:B------:R-:W-:-:S04]  /*0510*/  FFMA R8, R25, R8, R24 ;  /* 0x0000000819087223 */ /* 0x000fc80000000018 */
[----:B------:R-:W-:Y:S01]  /*0520*/  FFMA R12, R27, R10, R8 ;  /* 0x0000000a1b0c7223 */ /* 0x000fe20000000008 */
[----:B------:R-:W-:Y:S06]  /*0530*/  BRA.U UP0, `(.L_x_1) ;  /* 0xfffffffd003c7547 */ /* 0x000fec000b83ffff */
.L_x_0:
[----:B------:R-:W-:-:S04]  /*0540*/  ULOP3.LUT UR6, UR20, 0x7, URZ, 0xc0, !UPT ;  /* 0x0000000714067892 */ /* 0x000fc8000f8ec0ff */
[----:B------:R-:W-:-:S09]  /*0550*/  UISETP.NE.AND UP0, UPT, UR6, URZ, UPT ;  /* 0x000000ff0600728c */ /* 0x000fd2000bf05270 */
[----:B------:R-:W-:Y:S05]  /*0560*/  BRA.U !UP0, `(.L_x_2) ;  /* 0x0000000508387547 */ /* 0x000fea000b800000 */
[----:B------:R-:W-:Y:S02]  /*0570*/  UISETP.GE.U32.AND UP0, UPT, UR6, 0x4, UPT ;  /* 0x000000040600788c */ /* 0x000fe4000bf06070 */
[----:B------:R-:W-:-:S04]  /*0580*/  ULOP3.LUT UR5, UR20, 0x3, URZ, 0xc0, !UPT ;  /* 0x0000000314057892 */ /* 0x000fc8000f8ec0ff */
[----:B------:R-:W-:-:S03]  /*0590*/  UISETP.NE.AND UP1, UPT, UR5, URZ, UPT ;  /* 0x000000ff0500728c */ /* 0x000fc6000bf25270 */
[----:B------:R-:W-:Y:S08]  /*05a0*/  BRA.U !UP0, `(.L_x_3) ;  /* 0x00000001087c7547 */ /* 0x000ff0000b800000 */
[----:B------:R-:W1:Y:S01]  /*05b0*/  LDC.64 R6, c[0x0][0x388] ;  /* 0x0000e200ff067b82 */ /* 0x000e620000000a00 */
[----:B------:R-:W2:Y:S01]  /*05c0*/  LDCU.64 UR6, c[0x0][0x380] ;  /* 0x00007000ff0677ac */ /* 0x000ea20008000a00 */
[----:B------:R-:W-:Y:S01]  /*05d0*/  IMAD.U32 R9, RZ, RZ, UR4 ;  /* 0x00000004ff097e24 */ /* 0x000fe2000f8e00ff */
[C---:B------:R-:W-:Y:S02]  /*05e0*/  IADD3 R3, PT, PT, R13.reuse, UR4, RZ ;  /* 0x000000040d037c10 */ /* 0x040fe4000fffe0ff */
[----:B------:R-:W-:Y:S01]  /*05f0*/  IADD3 R10, P0, PT, R13, UR4, RZ ;  /* 0x000000040d0a7c10 */ /* 0x000fe2000ff1e0ff */
[----:B------:R-:W-:Y:S01]  /*0600*/  IMAD R9, R9, UR20, R0 ;  /* 0x0000001409097c24 */ /* 0x000fe2000f8e0200 */
[----:B------:R-:W-:Y:S01]  /*0610*/  MOV R11, UR20 ;  /* 0x00000014000b7c02 */ /* 0x000fe20008000f00 */
[----:B------:R-:W3:Y:S01]  /*0620*/  LDC.64 R4, c[0x0][0x380] ;  /* 0x0000e000ff047b82 */ /* 0x000ee20000000a00 */
[----:B------:R-:W-:Y:S01]  /*0630*/  MOV R15, UR20 ;  /* 0x00000014000f7c02 */ /* 0x000fe20008000f00 */
[----:B-1----:R-:W-:Y:S01]  /*0640*/  IMAD.WIDE R6, R9, 0x4, R6 ;  /* 0x0000000409067825 */ /* 0x002fe200078e0206 */
[----:B------:R-:W-:-:S05]  /*0650*/  MOV R9, UR20 ;  /* 0x0000001400097c02 */ /* 0x000fca0008000f00 */
[----:B------:R-:W-:Y:S02]  /*0660*/  IMAD.WIDE R8, R9, 0x4, R6 ;  /* 0x0000000409087825 */ /* 0x000fe400078e0206 */
[----:B0-----:R-:W4:Y:S02]  /*0670*/  LDG.E R6, desc[UR18][R6.64] ;  /* 0x0000001206067981 */ /* 0x001f24000c1e1900 */
[----:B---3--:R-:W-:Y:S01]  /*0680*/  IMAD.WIDE.U32 R4, R3, 0x4, R4 ;  /* 0x0000000403047825 */ /* 0x008fe200078e0004 */
[----:B------:R-:W-:Y:S01]  /*0690*/  IADD3.X R3, PT, PT, RZ, RZ, RZ, P0, !PT ;  /* 0x000000ffff037210 */ /* 0x000fe200007fe4ff */
[----:B------:R-:W3:Y:S01]  /*06a0*/  LDG.E R17, desc[UR18][R8.64] ;  /* 0x0000001208117981 */ /* 0x000ee2000c1e1900 */
[----:B--2---:R-:W-:-:S03]  /*06b0*/  LEA R2, P0, R10, UR6, 0x2 ;  /* 0x000000060a027c11 */ /* 0x004fc6000f8010ff */
[----:B------:R-:W4:Y:S01]  /*06c0*/  LDG.E R5, desc[UR18][R4.64] ;  /* 0x0000001204057981 */ /* 0x000f22000c1e1900 */
[----:B------:R-:W-:Y:S01]  /*06d0*/  LEA.HI.X R3, R10, UR7, R3, 0x2, P0 ;  /* 0x000000070a037c11 */ /* 0x000fe200080f1403 */
[----:B------:R-:W-:-:S04]  /*06e0*/  IMAD.WIDE R10, R11, 0x4, R8 ;  /* 0x000000040b0a7825 */ /* 0x000fc800078e0208 */
[----:B------:R-:W3:Y:S01]  /*06f0*/  LDG.E R16, desc[UR18][R2.64+0x4] ;  /* 0x0000041202107981 */ /* 0x000ee2000c1e1900 */
[----:B------:R-:W-:-:S03]  /*0700*/  IMAD.WIDE R14, R15, 0x4, R10 ;  /* 0x000000040f0e7825 */ /* 0x000fc600078e020a */
[----:B------:R-:W2:Y:S04]  /*0710*/  LDG.E R19, desc[UR18][R10.64] ;  /* 0x000000120a137981 */ /* 0x000ea8000c1e1900 */
[----:B------:R-:W2:Y:S04]  /*0720*/  LDG.E R18, desc[UR18][R2.64+0x8] ;  /* 0x0000081202127981 */ /* 0x000ea8000c1e1900 */
[----:B------:R-:W5:Y:S04]  /*0730*/  LDG.E R20, desc[UR18][R2.64+0xc] ;  /* 0x00000c1202147981 */ /* 0x000f68000c1e1900 */
[----:B------:R-:W5:Y:S01]  /*0740*/  LDG.E R14, desc[UR18][R14.64] ;  /* 0x000000120e0e7981 */ /* 0x000f62000c1e1900 */
[----:B------:R-:W-:Y:S01]  /*0750*/  UIADD3 UR4, UPT, UPT, UR4, 0x4, URZ ;  /* 0x0000000404047890 */ /* 0x000fe2000fffe0ff */
[----:B----4-:R-:W-:-:S04]  /*0760*/  FFMA R5, R5, R6, R12 ;  /* 0x0000000605057223 */ /* 0x010fc8000000000c */
[----:B---3--:R-:W-:-:S04]  /*0770*/  FFMA R5, R16, R17, R5 ;  /* 0x0000001110057223 */ /* 0x008fc80000000005 */
[----:B--2---:R-:W-:-:S04]  /*0780*/  FFMA R5, R18, R19, R5 ;  /* 0x0000001312057223 */ /* 0x004fc80000000005 */
[----:B-----5:R-:W-:-:S07]  /*0790*/  FFMA R12, R20, R14, R5 ;  /* 0x0000000e140c7223 */ /* 0x020fce0000000005 */
.L_x_3:
[----:B------:R-:W-:Y:S05]  /*07a0*/  BRA.U !UP1, `(.L_x_2) ;  /* 0x0000000109a87547 */ /* 0x000fea000b800000 */
[----:B------:R-:W-:Y:S01]  /*07b0*/  UISETP.NE.AND UP0, UPT, UR5, 0x1, UPT ;  /* 0x000000010500788c */ /* 0x000fe2000bf05270 */
[----:B------:R-:W-:Y:S01]  /*07c0*/  MOV R7, UR4 ;  /* 0x0000000400077c02 */ /* 0x000fe20008000f00 */
[----:B------:R-:W-:Y:S02]  /*07d0*/  ULOP3.LUT UR5, UR20, 0x1, URZ, 0xc0, !UPT ;  /* 0x0000000114057892 */ /* 0x000fe4000f8ec0ff */
[----:B------:R-:W-:Y:S02]  /*07e0*/  MOV R15, UR20 ;  /* 0x00000014000f7c02 */ /* 0x000fe40008000f00 */
[----:B------:R-:W-:Y:S01]  /*07f0*/  UISETP.NE.U32.AND UP1, UPT, UR5, 0x1, UPT ;  /* 0x000000010500788c */ /* 0x000fe2000bf25070 */
[----:B------:R-:W-:-:S04]  /*0800*/  PLOP3.LUT P1, PT, PT, PT, UP0, 0x80, 0x8 ;  /* 0x000000000008781c */ /* 0x000fc80003f2f008 */
[----:B------:R-:W1:Y:S01]  /*0810*/  @UP0 LDCU.128 UR8, c[0x0][0x380] ;  /* 0x00007000ff0807ac */ /* 0x000e620008000c00 */
[----:B------:R-:W-:Y:S01]  /*0820*/  PLOP3.LUT P0, PT, PT, PT, UP1, 0x80, 0x8 ;  /* 0x000000000008781c */ /* 0x000fe20003f0f018 */
[----:B------:R-:W2:Y:S04]  /*0830*/  @UP0 LDCU.64 UR6, c[0x0][0x380] ;  /* 0x00007000ff0607ac */ /* 0x000ea80008000a00 */
[----:B------:R-:W3:Y:S03]  /*0840*/  @!UP1 LDCU.128 UR12, c[0x0][0x380] ;  /* 0x00007000ff0c97ac */ /* 0x000ee60008000c00 */
[C---:B------:R-:W-:Y:S02]  /*0850*/  @P1 IADD3 R3, PT, PT, R13.reuse, UR4, RZ ;  /* 0x000000040d031c10 */ /* 0x040fe4000fffe0ff */
[----:B------:R-:W-:Y:S01]  /*0860*/  @P1 IADD3 R6, P2, PT, R13, UR4, RZ ;  /* 0x000000040d061c10 */ /* 0x000fe2000ff5e0ff */
[----:B------:R-:W-:Y:S01]  /*0870*/  @UP0 UIADD3 UR4, UPT, UPT, UR4, 0x2, URZ ;  /* 0x0000000204040890 */ /* 0x000fe2000fffe0ff */
[----:B-1----:R-:W-:Y:S01]  /*0880*/  MOV R11, UR9 ;  /* 0x00000009000b7c02 */ /* 0x002fe20008000f00 */
[----:B------:R-:W-:Y:S01]  /*0890*/  IMAD.U32 R10, RZ, RZ, UR8 ;  /* 0x00000008ff0a7e24 */ /* 0x000fe2000f8e00ff */
[----:B------:R-:W-:-:S02]  /*08a0*/  MOV R4, UR10 ;  /* 0x0000000a00047c02 */ /* 0x000fc40008000f00 */
[----:B------:R-:W-:Y:S01]  /*08b0*/  MOV R5, UR11 ;  /* 0x0000000b00057c02 */ /* 0x000fe20008000f00 */
[----:B------:R-:W-:-:S04]  /*08c0*/  @P1 IMAD.WIDE.U32 R10, R3, 0x4, R10 ;  /* 0x00000004030a1825 */ /* 0x000fc800078e000a */
[----:B------:R-:W-:Y:S01]  /*08d0*/  @P1 IMAD R3, R7, UR20, R0 ;  /* 0x0000001407031c24 */ /* 0x000fe2000f8e0200 */
[----:B------:R-:W-:Y:S01]  /*08e0*/  @P1 IADD3.X R7, PT, PT, RZ, RZ, RZ, P2, !PT ;  /* 0x000000ffff071210 */ /* 0x000fe200017fe4ff */
[----:B------:R-:W-:Y:S01]  /*08f0*/  IMAD.U32 R19, RZ, RZ, UR4 ;  /* 0x00000004ff137e24 */ /* 0x000fe2000f8e00ff */
[C---:B--2---:R-:W-:Y:S01]  /*0900*/  @P1 LEA R2, P2, R6.reuse, UR6, 0x2 ;  /* 0x0000000606021c11 */ /* 0x044fe2000f8410ff */
[----:B------:R-:W-:Y:S01]  /*0910*/  @P1 IMAD.WIDE R4, R3, 0x4, R4 ;  /* 0x0000000403041825 */ /* 0x000fe200078e0204 */
[----:B------:R-:W-:Y:S01]  /*0920*/  @!P0 IADD3 R17, PT, PT, R13, UR4, RZ ;  /* 0x000000040d118c10 */ /* 0x000fe2000fffe0ff */
[----:B0-----:R-:W2:Y:S01]  /*0930*/  @P1 LDG.E R11, desc[UR18][R10.64] ;  /* 0x000000120a0b1981 */ /* 0x001ea2000c1e1900 */
[----:B------:R-:W-:Y:S01]  /*0940*/  @P1 LEA.HI.X R3, R6, UR7, R7, 0x2, P2 ;  /* 0x0000000706031c11 */ /* 0x000fe200090f1407 */
[----:B------:R-:W-:Y:S01]  /*0950*/  @!P0 IMAD R19, R19, UR20, R0 ;  /* 0x0000001413138c24 */ /* 0x000fe2000f8e0200 */
[----:B---3--:R-:W-:Y:S01]  /*0960*/  MOV R6, UR12 ;  /* 0x0000000c00067c02 */ /* 0x008fe20008000f00 */
[----:B------:R-:W-:Y:S01]  /*0970*/  @P1 IMAD.WIDE R14, R15, 0x4, R4 ;  /* 0x000000040f0e1825 */ /* 0x000fe200078e0204 */
[----:B------:R-:W-:Y:S01]  /*0980*/  MOV R7, UR13 ;  /* 0x0000000d00077c02 */ /* 0x000fe20008000f00 */
[----:B------:R-:W2:Y:S01]  /*0990*/  @P1 LDG.E R4, desc[UR18][R4.64] ;  /* 0x0000001204041981 */ /* 0x000ea2000c1e1900 */
[----:B------:R-:W-:-:S02]  /*09a0*/  MOV R8, UR14 ;  /* 0x0000000e00087c02 */ /* 0x000fc40008000f00 */
[----:B------:R-:W-:Y:S01]  /*09b0*/  MOV R9, UR15 ;  /* 0x0000000f00097c02 */ /* 0x000fe20008000f00 */
[----:B------:R-:W-:Y:S01]  /*09c0*/  @!P0 IMAD.WIDE.U32 R6, R17, 0x4, R6 ;  /* 0x0000000411068825 */ /* 0x000fe200078e0006 */
[----:B------:R-:W3:Y:S03]  /*09d0*/  @P1 LDG.E R14, desc[UR18][R14.64] ;  /* 0x000000120e0e1981 */ /* 0x000ee6000c1e1900 */
[----:B------:R-:W-:Y:S01]  /*09e0*/  @!P0 IMAD.WIDE R8, R19, 0x4, R8 ;  /* 0x0000000413088825 */ /* 0x000fe200078e0208 */
[----:B------:R-:W3:Y:S04]  /*09f0*/  @P1 LDG.E R2, desc[UR18][R2.64+0x4] ;  /* 0x0000041202021981 */ /* 0x000ee8000c1e1900 */
[----:B------:R-:W4:Y:S04]  /*0a00*/  @!P0 LDG.E R7, desc[UR18][R6.64] ;  /* 0x0000001206078981 */ /* 0x000f28000c1e1900 */
[----:B------:R-:W4:Y:S01]  /*0a10*/  @!P0 LDG.E R8, desc[UR18][R8.64] ;  /* 0x0000001208088981 */ /* 0x000f22000c1e1900 */
[----:B--2---:R-:W-:-:S04]  /*0a20*/  @P1 FFMA R11, R11, R4, R12 ;  /* 0x000000040b0b1223 */ /* 0x004fc8000000000c */
[----:B---3--:R-:W-:-:S04]  /*0a30*/  @P1 FFMA R12, R2, R14, R11 ;  /* 0x0000000e020c1223 */ /* 0x008fc8000000000b */
[----:B----4-:R-:W-:-:S07]  /*0a40*/  @!P0 FFMA R12, R7, R8, R12 ;  /* 0x00000008070c8223 */ /* 0x010fce000000000c */
.L_x_2:
[----:B------:R-:W1:Y:S01]  /*0a50*/  LDC.64 R2, c[0x0][0x390] ;  /* 0x0000e400ff027b82 */ /* 0x000e620000000a00 */
[----:B------:R-:W-:-:S05]  /*0a60*/  IADD3 R13, PT, PT, R0, R13, RZ ;  /* 0x0000000d000d7210 */ /* 0x000fca0007ffe0ff */
[----:B-1----:R-:W-:-:S05]  /*0a70*/  IMAD.WIDE R2, R13, 0x4, R2 ;  /* 0x000000040d027825 */ /* 0x002fca00078e0202 */
[----:B0-----:R-:W-:Y:S01]  /*0a80*/  STG.E desc[UR18][R2.64], R12 ;  /* 0x0000000c02007986 */ /* 0x001fe2000c101912 */
[----:B------:R-:W-:Y:S05]  /*0a90*/  EXIT ;  /* 0x000000000000794d */ /* 0x000fea0003800000 */
.L_x_4:
[----:B------:R-:W-:-:S00]  /*0aa0*/  BRA `(.L_x_4) ;  /* 0xfffffffc00fc7947 */ /* 0x000fc0000383ffff */
[----:B------:R-:W-:-:S00]  /*0ab0*/  NOP ;  /* 0x0000000000007918 */ /* 0x000fc00000000000 */
        /* <DEDUP_REMOVED lines=12> */
.L_x_5:


//--------------------- .nv.shared.reserved.0     --------------------------
	.section	.nv.shared.reserved.0,"aw",@nobits
	.weak		__nv_reservedSMEM_offset_0_alias
	.size		__nv_reservedSMEM_offset_0_alias, 0, 64
	.other		__nv_reservedSMEM_offset_0_alias,@"STO_CUDA_RESERVED_SHARED STV_DEFAULT"
__nv_reservedSMEM_offset_0_alias:
	.zero		0
	.zero		64


//--------------------- .nv.constant0._Z14matrix_mul_gpuPKfS0_Pfi --------------------------
	.section	.nv.constant0._Z14matrix_mul_gpuPKfS0_Pfi,"a",@progbits
	.sectionflags	@""
	.align	4
.nv.constant0._Z14matrix_mul_gpuPKfS0_Pfi:
	.zero		924


//--------------------- SYMBOLS --------------------------

	.type		.nv.reservedSmem.offset0,@object
	.size		.nv.reservedSmem.offset0,0x4
